	.headerflags	@"EF_CUDA_TEXMODE_UNIFIED EF_CUDA_64BIT_ADDRESS EF_CUDA_ACCELERATORS EF_CUDA_SM90 EF_CUDA_VIRTUAL_SM(EF_CUDA_SM90)"
	.elftype	@"ET_EXEC"


//--------------------- .nv.info                  --------------------------
	.section	.nv.info,"",@"SHT_CUDA_INFO"
	.align	4


	//----- nvinfo : EIATTR_REGCOUNT
	.align		4
        /*0000*/ 	.byte	0x04, 0x2f
        /*0002*/ 	.short	(.L_3 - .L_2)
	.align		4
.L_2:
        /*0004*/ 	.word	index@(triton_poi_fused_relu_4)
        /*0008*/ 	.word	0x0000001e


	//----- nvinfo : EIATTR_MIN_STACK_SIZE
	.align		4
.L_3:
        /*000c*/ 	.byte	0x04, 0x12
        /*000e*/ 	.short	(.L_5 - .L_4)
	.align		4
.L_4:
        /*0010*/ 	.word	index@(triton_poi_fused_relu_4)
        /*0014*/ 	.word	0x00000000


	//----- nvinfo : EIATTR_FRAME_SIZE
	.align		4
.L_5:
        /*0018*/ 	.byte	0x04, 0x11
        /*001a*/ 	.short	(.L_7 - .L_6)
	.align		4
.L_6:
        /*001c*/ 	.word	index@(triton_poi_fused_relu_4)
        /*0020*/ 	.word	0x00000000


	//----- nvinfo : EIATTR_MIN_STACK_SIZE
	.align		4
.L_7:
        /*0024*/ 	.byte	0x04, 0x12
        /*0026*/ 	.short	(.L_9 - .L_8)
	.align		4
.L_8:
        /*0028*/ 	.word	index@(triton_poi_fused_relu_4)
        /*002c*/ 	.word	0x00000000
.L_9:


//--------------------- .nv.info.triton_poi_fused_relu_4 --------------------------
	.section	.nv.info.triton_poi_fused_relu_4,"",@"SHT_CUDA_INFO"
	.sectionflags	@""
	.align	4


	//----- nvinfo : EIATTR_CUDA_API_VERSION
	.align		4
        /*0000*/ 	.byte	0x04, 0x37
        /*0002*/ 	.short	(.L_11 - .L_10)
.L_10:
        /*0004*/ 	.word	0x0000007c


	//----- nvinfo : EIATTR_KPARAM_INFO
	.align		4
.L_11:
        /*0008*/ 	.byte	0x04, 0x17
        /*000a*/ 	.short	(.L_13 - .L_12)
.L_12:
        /*000c*/ 	.word	0x00000000
        /*0010*/ 	.short	0x0006
        /*0012*/ 	.short	0x0030
        /*0014*/ 	.byte	0x00, 0xf0, 0x11, 0x00


	//----- nvinfo : EIATTR_KPARAM_INFO
	.align		4
.L_13:
        /*0018*/ 	.byte	0x04, 0x17
        /*001a*/ 	.short	(.L_15 - .L_14)
.L_14:
        /*001c*/ 	.word	0x00000000
        /*0020*/ 	.short	0x0005
        /*0022*/ 	.short	0x0028
        /*0024*/ 	.byte	0x00, 0xf4, 0x21, 0x00


	//----- nvinfo : EIATTR_KPARAM_INFO
	.align		4
.L_15:
        /*0028*/ 	.byte	0x04, 0x17
        /*002a*/ 	.short	(.L_17 - .L_16)
.L_16:
        /*002c*/ 	.word	0x00000000
        /*0030*/ 	.short	0x0004
        /*0032*/ 	.short	0x0020
        /*0034*/ 	.byte	0x00, 0xf4, 0x21, 0x00


	//----- nvinfo : EIATTR_KPARAM_INFO
	.align		4
.L_17:
        /*0038*/ 	.byte	0x04, 0x17
        /*003a*/ 	.short	(.L_19 - .L_18)
.L_18:
        /*003c*/ 	.word	0x00000000
        /*0040*/ 	.short	0x0003
        /*0042*/ 	.short	0x0018
        /*0044*/ 	.byte	0x00, 0xf4, 0x21, 0x00


	//----- nvinfo : EIATTR_KPARAM_INFO
	.align		4
.L_19:
        /*0048*/ 	.byte	0x04, 0x17
        /*004a*/ 	.short	(.L_21 - .L_20)
.L_20:
        /*004c*/ 	.word	0x00000000
        /*0050*/ 	.short	0x0002
        /*0052*/ 	.short	0x0010
        /*0054*/ 	.byte	0x00, 0xf4, 0x21, 0x00


	//----- nvinfo : EIATTR_KPARAM_INFO
	.align		4
.L_21:
        /*0058*/ 	.byte	0x04, 0x17
        /*005a*/ 	.short	(.L_23 - .L_22)
.L_22:
        /*005c*/ 	.word	0x00000000
        /*0060*/ 	.short	0x0001
        /*0062*/ 	.short	0x0008
        /*0064*/ 	.byte	0x00, 0xf4, 0x21, 0x00


	//----- nvinfo : EIATTR_KPARAM_INFO
	.align		4
.L_23:
        /*0068*/ 	.byte	0x04, 0x17
        /*006a*/ 	.short	(.L_25 - .L_24)
.L_24:
        /*006c*/ 	.word	0x00000000
        /*0070*/ 	.short	0x0000
        /*0072*/ 	.short	0x0000
        /*0074*/ 	.byte	0x00, 0xf4, 0x21, 0x00


	//----- nvinfo : EIATTR_SPARSE_MMA_MASK
	.align		4
.L_25:
        /*0078*/ 	.byte	0x03, 0x50
        /*007a*/ 	.short	0x0000


	//----- nvinfo : EIATTR_MAXREG_COUNT
	.align		4
        /*007c*/ 	.byte	0x03, 0x1b
        /*007e*/ 	.short	0x00ff


	//----- nvinfo : EIATTR_EXIT_INSTR_OFFSETS
	.align		4
        /*0080*/ 	.byte	0x04, 0x1c
        /*0082*/ 	.short	(.L_27 - .L_26)


	//   ....[0]....
.L_26:
        /*0084*/ 	.word	0x000006c0


	//----- nvinfo : EIATTR_REQNTID
	.align		4
.L_27:
        /*0088*/ 	.byte	0x04, 0x10
        /*008a*/ 	.short	(.L_29 - .L_28)
.L_28:
        /*008c*/ 	.word	0x00000080
        /*0090*/ 	.word	0x00000001
        /*0094*/ 	.word	0x00000001


	//----- nvinfo : EIATTR_CBANK_PARAM_SIZE
	.align		4
.L_29:
        /*0098*/ 	.byte	0x03, 0x19
        /*009a*/ 	.short	0x0034


	//----- nvinfo : EIATTR_PARAM_CBANK
	.align		4
        /*009c*/ 	.byte	0x04, 0x0a
        /*009e*/ 	.short	(.L_31 - .L_30)
	.align		4
.L_30:
        /*00a0*/ 	.word	index@(.nv.constant0.triton_poi_fused_relu_4)
        /*00a4*/ 	.short	0x0210
        /*00a6*/ 	.short	0x0034


	//----- nvinfo : EIATTR_SW_WAR
	.align		4
.L_31:
        /*00a8*/ 	.byte	0x04, 0x36
        /*00aa*/ 	.short	(.L_33 - .L_32)
.L_32:
        /*00ac*/ 	.word	0x00000008
.L_33:


//--------------------- .nv.callgraph             --------------------------
	.section	.nv.callgraph,"",@"SHT_CUDA_CALLGRAPH"
	.align	4
	.sectionentsize	8
	.align		4
        /*0000*/ 	.word	0x00000000
	.align		4
        /*0004*/ 	.word	0xffffffff
	.align		4
        /*0008*/ 	.word	0x00000000
	.align		4
        /*000c*/ 	.word	0xfffffffe
	.align		4
        /*0010*/ 	.word	0x00000000
	.align		4
        /*0014*/ 	.word	0xfffffffd
	.align		4
        /*0018*/ 	.word	0x00000000
	.align		4
        /*001c*/ 	.word	0xfffffffc


//--------------------- .nv.constant4             --------------------------
	.section	.nv.constant4,"a",@progbits
	.align	8
	.align		8
.nv.constant4:
        /*0000*/ 	.dword	_$_str
	.align		8
        /*0008*/ 	.dword	_$_str_$_2


//--------------------- .text.triton_poi_fused_relu_4 --------------------------
	.section	.text.triton_poi_fused_relu_4,"ax",@progbits
	.align	128
        .global         triton_poi_fused_relu_4
        .type           triton_poi_fused_relu_4,@function
        .size           triton_poi_fused_relu_4,(.L_x_1 - triton_poi_fused_relu_4)
        .other          triton_poi_fused_relu_4,@"STO_CUDA_ENTRY STV_DEFAULT"
triton_poi_fused_relu_4:
.text.triton_poi_fused_relu_4:
[----:B------:R-:W-:Y:S01]  /*0000*/  LDC R1, c[0x0][0x28] ;  /* 0x00000a00ff017b82 */ /* 0x000fe20000000800 */
[----:B------:R-:W1:Y:S07]  /*0010*/  S2R R0, SR_TID.X ;  /* 0x0000000000007919 */ /* 0x000e6e0000002100 */
[----:B------:R-:W2:Y:S01]  /*0020*/  LDC.64 R6, c[0x0][0x220] ;  /* 0x00008800ff067b82 */ /* 0x000ea20000000a00 */
[----:B------:R-:W-:Y:S01]  /*0030*/  ULDC.64 UR4, c[0x0][0x208] ;  /* 0x0000820000047ab9 */ /* 0x000fe20000000a00 */
[----:B------:R-:W3:Y:S06]  /*0040*/  S2R R5, SR_CTAID.X ;  /* 0x0000000000057919 */ /* 0x000eec0000002500 */
[----:B------:R-:W4:Y:S08]  /*0050*/  LDC.64 R22, c[0x0][0x218] ;  /* 0x00008600ff167b82 */ /* 0x000f300000000a00 */
[----:B------:R-:W5:Y:S08]  /*0060*/  LDC.64 R14, c[0x0][0x210] ;  /* 0x00008400ff0e7b82 */ /* 0x000f700000000a00 */
[----:B------:R-:W5:Y:S01]  /*0070*/  LDC.64 R12, c[0x0][0x230] ;  /* 0x00008c00ff0c7b82 */ /* 0x000f620000000a00 */
[----:B-1----:R-:W-:-:S02]  /*0080*/  SHF.L.U32 R0, R0, 0x2, RZ ;  /* 0x0000000200007819 */ /* 0x002fc400000006ff */
[----:B---3--:R-:W-:Y:S02]  /*0090*/  SHF.R.S32.HI R3, RZ, 0x15, R5 ;  /* 0x00000015ff037819 */ /* 0x008fe40000011405 */
[----:B------:R-:W-:Y:S02]  /*00a0*/  LOP3.LUT R0, R0, 0x1fc, RZ, 0xc0, !PT ;  /* 0x000001fc00007812 */ /* 0x000fe400078ec0ff */
[----:B------:R-:W-:Y:S02]  /*00b0*/  SGXT R3, R3, 0x1 ;  /* 0x000000010303781a */ /* 0x000fe40000000200 */
[----:B------:R-:W-:-:S04]  /*00c0*/  LEA R0, R5, R0, 0xa ;  /* 0x0000000005007211 */ /* 0x000fc800078e50ff */
[----:B------:R-:W-:-:S04]  /*00d0*/  LEA.HI R3, R3, R0, RZ, 0xa ;  /* 0x0000000003037211 */ /* 0x000fc800078f50ff */
[----:B------:R-:W-:Y:S02]  /*00e0*/  IADD3 R17, R3, 0x200, RZ ;  /* 0x0000020003117810 */ /* 0x000fe40007ffe0ff */
[----:B------:R-:W-:Y:S02]  /*00f0*/  SHF.R.S32.HI R9, RZ, 0xa, R3 ;  /* 0x0000000aff097819 */ /* 0x000fe40000011403 */
[----:B------:R-:W-:Y:S01]  /*0100*/  SHF.R.S32.HI R17, RZ, 0xa, R17 ;  /* 0x0000000aff117819 */ /* 0x000fe20000011411 */
[----:B------:R-:W1:Y:S02]  /*0110*/  LDC.64 R2, c[0x0][0x228] ;  /* 0x00008a00ff027b82 */ /* 0x000e640000000a00 */
[----:B--2---:R-:W-:-:S04]  /*0120*/  IMAD.WIDE R4, R9, 0x4, R6 ;  /* 0x0000000409047825 */ /* 0x004fc800078e0206 */
[----:B------:R-:W-:Y:S01]  /*0130*/  IMAD.WIDE R6, R17, 0x4, R6 ;  /* 0x0000000411067825 */ /* 0x000fe200078e0206 */
[----:B------:R-:W2:Y:S04]  /*0140*/  LDG.E.EL R18, desc[UR4][R4.64] ;  /* 0x0000000404127981 */ /* 0x000ea8000c2e1900 */
[----:B------:R-:W3:Y:S01]  /*0150*/  LDG.E.EL R19, desc[UR4][R6.64] ;  /* 0x0000000406137981 */ /* 0x000ee2000c2e1900 */
[C---:B------:R-:W-:Y:S01]  /*0160*/  LEA.HI R8, R9.reuse, R9, RZ, 0x7 ;  /* 0x0000000909087211 */ /* 0x040fe200078f38ff */
[----:B----4-:R-:W-:-:S03]  /*0170*/  IMAD.WIDE R10, R9, 0x4, R22 ;  /* 0x00000004090a7825 */ /* 0x010fc600078e0216 */
[----:B------:R-:W-:Y:S01]  /*0180*/  LOP3.LUT R8, R8, 0xffffff80, RZ, 0xc0, !PT ;  /* 0xffffff8008087812 */ /* 0x000fe200078ec0ff */
[----:B-----5:R-:W-:Y:S01]  /*0190*/  IMAD.WIDE R14, R0, 0x4, R14 ;  /* 0x00000004000e7825 */ /* 0x020fe200078e020e */
[----:B------:R-:W4:Y:S02]  /*01a0*/  LDG.E.EL R16, desc[UR4][R10.64] ;  /* 0x000000040a107981 */ /* 0x000f24000c2e1900 */
[----:B------:R-:W-:Y:S02]  /*01b0*/  IADD3 R21, R9, -R8, RZ ;  /* 0x8000000809157210 */ /* 0x000fe40007ffe0ff */
[C---:B------:R-:W-:Y:S01]  /*01c0*/  LEA.HI R8, R17.reuse, R17, RZ, 0x7 ;  /* 0x0000001111087211 */ /* 0x040fe200078f38ff */
[----:B------:R-:W4:Y:S01]  /*01d0*/  LDG.E.128 R4, desc[UR4][R14.64] ;  /* 0x000000040e047981 */ /* 0x000f22000c1e1d00 */
[----:B------:R-:W-:Y:S02]  /*01e0*/  IMAD.WIDE R22, R17, 0x4, R22 ;  /* 0x0000000411167825 */ /* 0x000fe400078e0216 */
[----:B------:R-:W-:-:S02]  /*01f0*/  LOP3.LUT R8, R8, 0xffffff80, RZ, 0xc0, !PT ;  /* 0xffffff8008087812 */ /* 0x000fc400078ec0ff */
[----:B-1----:R-:W-:Y:S02]  /*0200*/  IMAD.WIDE R24, R9, 0x4, R2 ;  /* 0x0000000409187825 */ /* 0x002fe400078e0202 */
[----:B------:R-:W-:Y:S01]  /*0210*/  IADD3 R27, R17, -R8, RZ ;  /* 0x80000008111b7210 */ /* 0x000fe20007ffe0ff */
[----:B------:R-:W5:Y:S01]  /*0220*/  LDG.E.EL R22, desc[UR4][R22.64] ;  /* 0x0000000416167981 */ /* 0x000f62000c2e1900 */
[----:B0-----:R-:W-:-:S03]  /*0230*/  IMAD.WIDE R20, R21, 0x4, R12 ;  /* 0x0000000415147825 */ /* 0x001fc600078e020c */
[----:B------:R-:W5:Y:S01]  /*0240*/  LDG.E.128 R8, desc[UR4][R14.64+0x800] ;  /* 0x000800040e087981 */ /* 0x000f62000c1e1d00 */
[----:B------:R-:W-:-:S03]  /*0250*/  IMAD.WIDE R2, R17, 0x4, R2 ;  /* 0x0000000411027825 */ /* 0x000fc600078e0202 */
[----:B------:R-:W4:Y:S01]  /*0260*/  LDG.E.EL R24, desc[UR4][R24.64] ;  /* 0x0000000418187981 */ /* 0x000f22000c2e1900 */
[----:B------:R-:W-:-:S03]  /*0270*/  IMAD.WIDE R26, R27, 0x4, R12 ;  /* 0x000000041b1a7825 */ /* 0x000fc600078e020c */
[----:B------:R-:W4:Y:S04]  /*0280*/  LDG.E.EL R21, desc[UR4][R20.64] ;  /* 0x0000000414157981 */ /* 0x000f28000c2e1900 */
[----:B------:R0:W5:Y:S04]  /*0290*/  LDG.E.EL R12, desc[UR4][R2.64] ;  /* 0x00000004020c7981 */ /* 0x000168000c2e1900 */
[----:B------:R-:W5:Y:S01]  /*02a0*/  LDG.E.EL R13, desc[UR4][R26.64] ;  /* 0x000000041a0d7981 */ /* 0x000f62000c2e1900 */
[----:B0-----:R-:W-:Y:S01]  /*02b0*/  HFMA2.MMA R3, -RZ, RZ, 1.625, 0 ;  /* 0x3e800000ff037435 */ /* 0x001fe200000001ff */
[----:B--2---:R-:W-:Y:S01]  /*02c0*/  FADD R18, R18, 9.9999997473787516356e-06 ;  /* 0x3727c5ac12127421 */ /* 0x004fe20000000000 */
[----:B---3--:R-:W-:-:S03]  /*02d0*/  FADD R19, R19, 9.9999997473787516356e-06 ;  /* 0x3727c5ac13137421 */ /* 0x008fc60000000000 */
[----:B------:R-:W0:Y:S08]  /*02e0*/  MUFU.SQRT R17, R18 ;  /* 0x0000001200117308 */ /* 0x000e300000002000 */
[----:B------:R-:W1:Y:S01]  /*02f0*/  MUFU.SQRT R20, R19 ;  /* 0x0000001300147308 */ /* 0x000e620000002000 */
[C---:B0-----:R-:W-:Y:S02]  /*0300*/  FSETP.GT.AND P0, PT, R17.reuse, 8.50705917302346158658e+37, PT ;  /* 0x7e8000001100780b */ /* 0x041fe40003f04000 */
[----:B------:R-:W-:-:S02]  /*0310*/  FSETP.GEU.AND P2, PT, R17, 1.175494350822287508e-38, PT ;  /* 0x008000001100780b */ /* 0x000fc40003f4e000 */
[C---:B-1----:R-:W-:Y:S02]  /*0320*/  FSETP.GT.AND P1, PT, R20.reuse, 8.50705917302346158658e+37, PT ;  /* 0x7e8000001400780b */ /* 0x042fe40003f24000 */
[----:B------:R-:W-:-:S07]  /*0330*/  FSETP.GEU.AND P3, PT, R20, 1.175494350822287508e-38, PT ;  /* 0x008000001400780b */ /* 0x000fce0003f6e000 */
[----:B------:R-:W-:-:S04]  /*0340*/  @P0 FMUL R17, R17, 0.25 ;  /* 0x3e80000011110820 */ /* 0x000fc80000400000 */
[----:B------:R-:W-:Y:S01]  /*0350*/  @!P2 FMUL R17, R17, 16777216 ;  /* 0x4b8000001111a820 */ /* 0x000fe20000400000 */
[----:B------:R-:W-:-:S04]  /*0360*/  @P1 FMUL R20, R20, 0.25 ;  /* 0x3e80000014141820 */ /* 0x000fc80000400000 */
[----:B------:R-:W-:Y:S01]  /*0370*/  @!P3 FMUL R20, R20, 16777216 ;  /* 0x4b8000001414b820 */ /* 0x000fe20000400000 */
[----:B------:R-:W0:Y:S01]  /*0380*/  MUFU.RCP R17, R17 ;  /* 0x0000001100117308 */ /* 0x000e220000001000 */
[C---:B------:R-:W-:Y:S02]  /*0390*/  FSEL R2, R3.reuse, 1, P0 ;  /* 0x3f80000003027808 */ /* 0x040fe40000000000 */
[----:B------:R-:W-:-:S05]  /*03a0*/  FSEL R3, R3, 1, P1 ;  /* 0x3f80000003037808 */ /* 0x000fca0000800000 */
[----:B------:R-:W1:Y:S01]  /*03b0*/  MUFU.RCP R14, R20 ;  /* 0x00000014000e7308 */ /* 0x000e620000001000 */
[----:B------:R-:W-:Y:S01]  /*03c0*/  @!P2 FMUL R2, R2, 16777216 ;  /* 0x4b8000000202a820 */ /* 0x000fe20000400000 */
[----:B------:R-:W-:Y:S01]  /*03d0*/  @!P3 FMUL R3, R3, 16777216 ;  /* 0x4b8000000303b820 */ /* 0x000fe20000400000 */
[--C-:B----4-:R-:W-:Y:S01]  /*03e0*/  FADD R4, R4, -R16.reuse ;  /* 0x8000001004047221 */ /* 0x110fe20000000000 */
[--C-:B------:R-:W-:Y:S01]  /*03f0*/  FADD R18, R5, -R16.reuse ;  /* 0x8000001005127221 */ /* 0x100fe20000000000 */
[--C-:B------:R-:W-:Y:S01]  /*0400*/  FADD R6, R6, -R16.reuse ;  /* 0x8000001006067221 */ /* 0x100fe20000000000 */
[----:B------:R-:W-:Y:S01]  /*0410*/  FADD R16, R7, -R16 ;  /* 0x8000001007107221 */ /* 0x000fe20000000000 */
[----:B0-----:R-:W-:Y:S01]  /*0420*/  FMUL R15, R17, R2 ;  /* 0x00000002110f7220 */ /* 0x001fe20000400000 */
[--C-:B-----5:R-:W-:Y:S01]  /*0430*/  FADD R7, R8, -R22.reuse ;  /* 0x8000001608077221 */ /* 0x120fe20000000000 */
[----:B------:R-:W-:Y:S01]  /*0440*/  FADD R9, R9, -R22 ;  /* 0x8000001609097221 */ /* 0x000fe20000000000 */
[----:B-1----:R-:W-:-:S02]  /*0450*/  FMUL R14, R14, R3 ;  /* 0x000000030e0e7220 */ /* 0x002fc40000400000 */
[----:B------:R-:W0:Y:S01]  /*0460*/  LDC.64 R2, c[0x0][0x238] ;  /* 0x00008e00ff027b82 */ /* 0x000e220000000a00 */
[C---:B------:R-:W-:Y:S01]  /*0470*/  FMUL R4, R15.reuse, R4 ;  /* 0x000000040f047220 */ /* 0x040fe20000400000 */
[C---:B------:R-:W-:Y:S01]  /*0480*/  FMUL R18, R15.reuse, R18 ;  /* 0x000000120f127220 */ /* 0x040fe20000400000 */
[C---:B------:R-:W-:Y:S01]  /*0490*/  FMUL R6, R15.reuse, R6 ;  /* 0x000000060f067220 */ /* 0x040fe20000400000 */
[----:B------:R-:W-:Y:S01]  /*04a0*/  FMUL R16, R15, R16 ;  /* 0x000000100f107220 */ /* 0x000fe20000400000 */
[--C-:B------:R-:W-:Y:S01]  /*04b0*/  FADD R15, R10, -R22.reuse ;  /* 0x800000160a0f7221 */ /* 0x100fe20000000000 */
[----:B------:R-:W-:Y:S01]  /*04c0*/  FADD R11, R11, -R22 ;  /* 0x800000160b0b7221 */ /* 0x000fe20000000000 */
[C---:B------:R-:W-:Y:S01]  /*04d0*/  FMUL R7, R14.reuse, R7 ;  /* 0x000000070e077220 */ /* 0x040fe20000400000 */
[C---:B------:R-:W-:Y:S01]  /*04e0*/  FMUL R10, R14.reuse, R9 ;  /* 0x000000090e0a7220 */ /* 0x040fe20000400000 */
[----:B------:R-:W-:Y:S01]  /*04f0*/  FMUL R8, R14, R15 ;  /* 0x0000000f0e087220 */ /* 0x000fe20000400000 */
[--C-:B------:R-:W-:Y:S01]  /*0500*/  FFMA R16, R24, R16, R21.reuse ;  /* 0x0000001018107223 */ /* 0x100fe20000000015 */
[----:B------:R-:W-:Y:S01]  /*0510*/  FMUL R14, R14, R11 ;  /* 0x0000000b0e0e7220 */ /* 0x000fe20000400000 */
[C-C-:B------:R-:W-:Y:S01]  /*0520*/  FFMA R4, R24.reuse, R4, R21.reuse ;  /* 0x0000000418047223 */ /* 0x140fe20000000015 */
[C-C-:B------:R-:W-:Y:S01]  /*0530*/  FFMA R5, R24.reuse, R18, R21.reuse ;  /* 0x0000001218057223 */ /* 0x140fe20000000015 */
[----:B------:R-:W-:Y:S01]  /*0540*/  FFMA R6, R24, R6, R21 ;  /* 0x0000000618067223 */ /* 0x000fe20000000015 */
[C-C-:B------:R-:W-:Y:S01]  /*0550*/  FFMA R14, R12.reuse, R14, R13.reuse ;  /* 0x0000000e0c0e7223 */ /* 0x140fe2000000000d */
[C-C-:B------:R-:W-:Y:S01]  /*0560*/  FFMA R9, R12.reuse, R7, R13.reuse ;  /* 0x000000070c097223 */ /* 0x140fe2000000000d */
[C-C-:B------:R-:W-:Y:S01]  /*0570*/  FFMA R10, R12.reuse, R10, R13.reuse ;  /* 0x0000000a0c0a7223 */ /* 0x140fe2000000000d */
[----:B------:R-:W-:Y:S01]  /*0580*/  FFMA R8, R12, R8, R13 ;  /* 0x000000080c087223 */ /* 0x000fe2000000000d */
[----:B------:R-:W-:-:S02]  /*0590*/  FSETP.GEU.AND P6, PT, R16, RZ, PT ;  /* 0x000000ff1000720b */ /* 0x000fc40003fce000 */
[----:B------:R-:W-:Y:S02]  /*05a0*/  FSETP.GEU.AND P3, PT, R14, RZ, PT ;  /* 0x000000ff0e00720b */ /* 0x000fe40003f6e000 */
[----:B------:R-:W-:Y:S02]  /*05b0*/  SEL R7, R16, RZ, P6 ;  /* 0x000000ff10077207 */ /* 0x000fe40003000000 */
[----:B------:R-:W-:Y:S02]  /*05c0*/  FSETP.GEU.AND P0, PT, R6, RZ, PT ;  /* 0x000000ff0600720b */ /* 0x000fe40003f0e000 */
[----:B------:R-:W-:Y:S02]  /*05d0*/  FSETP.GEU.AND P1, PT, R5, RZ, PT ;  /* 0x000000ff0500720b */ /* 0x000fe40003f2e000 */
[----:B------:R-:W-:Y:S02]  /*05e0*/  FSETP.GEU.AND P2, PT, R4, RZ, PT ;  /* 0x000000ff0400720b */ /* 0x000fe40003f4e000 */
[----:B------:R-:W-:-:S02]  /*05f0*/  FSETP.GEU.AND P4, PT, R8, RZ, PT ;  /* 0x000000ff0800720b */ /* 0x000fc40003f8e000 */
[----:B------:R-:W-:Y:S02]  /*0600*/  FSETP.GEU.AND P5, PT, R9, RZ, PT ;  /* 0x000000ff0900720b */ /* 0x000fe40003fae000 */
[----:B------:R-:W-:Y:S01]  /*0610*/  FSETP.GEU.AND P6, PT, R10, RZ, PT ;  /* 0x000000ff0a00720b */ /* 0x000fe20003fce000 */
[----:B0-----:R-:W-:Y:S01]  /*0620*/  IMAD.WIDE R2, R0, 0x4, R2 ;  /* 0x0000000400027825 */ /* 0x001fe200078e0202 */
[----:B------:R-:W-:Y:S02]  /*0630*/  SEL R15, R14, RZ, P3 ;  /* 0x000000ff0e0f7207 */ /* 0x000fe40001800000 */
[----:B------:R-:W-:Y:S02]  /*0640*/  SEL R6, R6, RZ, P0 ;  /* 0x000000ff06067207 */ /* 0x000fe40000000000 */
[----:B------:R-:W-:Y:S02]  /*0650*/  SEL R5, R5, RZ, P1 ;  /* 0x000000ff05057207 */ /* 0x000fe40000800000 */
[----:B------:R-:W-:-:S02]  /*0660*/  SEL R4, R4, RZ, P2 ;  /* 0x000000ff04047207 */ /* 0x000fc40001000000 */
[----:B------:R-:W-:Y:S02]  /*0670*/  SEL R14, R8, RZ, P4 ;  /* 0x000000ff080e7207 */ /* 0x000fe40002000000 */
[----:B------:R-:W-:Y:S02]  /*0680*/  SEL R12, R9, RZ, P5 ;  /* 0x000000ff090c7207 */ /* 0x000fe40002800000 */
[----:B------:R-:W-:Y:S01]  /*0690*/  SEL R13, R10, RZ, P6 ;  /* 0x000000ff0a0d7207 */ /* 0x000fe20003000000 */
[----:B------:R-:W-:Y:S04]  /*06a0*/  STG.E.128 desc[UR4][R2.64], R4 ;  /* 0x0000000402007986 */ /* 0x000fe8000c101d04 */
[----:B------:R-:W-:Y:S01]  /*06b0*/  STG.E.128 desc[UR4][R2.64+0x800], R12 ;  /* 0x0008000c02007986 */ /* 0x000fe2000c101d04 */
[----:B------:R-:W-:Y:S05]  /*06c0*/  EXIT ;  /* 0x000000000000794d */ /* 0x000fea0003800000 */
.L_x_0:
[----:B------:R-:W-:-:S00]  /*06d0*/  BRA `(.L_x_0) ;  /* 0xfffffffc00fc7947 */ /* 0x000fc0000383ffff */
[----:B------:R-:W-:-:S00]  /*06e0*/  NOP ;  /* 0x0000000000007918 */ /* 0x000fc00000000000 */
        /* <DEDUP_REMOVED lines=9> */
.L_x_1:


//--------------------- .nv.global.init           --------------------------
	.section	.nv.global.init,"aw",@progbits
.nv.global.init:
	.type		_$_str,@object
	.size		_$_str,(_$_str_$_2 - _$_str)
_$_str:
        /*0000*/ 	.byte	0x5f, 0x5f, 0x43, 0x55, 0x44, 0x41, 0x5f, 0x46, 0x54, 0x5a, 0x00
	.type		_$_str_$_2,@object
	.size		_$_str_$_2,(.L_1 - _$_str_$_2)
_$_str_$_2:
        /*000b*/ 	.byte	0x5f, 0x5f, 0x43, 0x55, 0x44, 0x41, 0x5f, 0x50, 0x52, 0x45, 0x43, 0x5f, 0x53, 0x51, 0x52, 0x54
        /*001b*/ 	.byte	0x00
.L_1:


//--------------------- .nv.constant0.triton_poi_fused_relu_4 --------------------------
	.section	.nv.constant0.triton_poi_fused_relu_4,"a",@progbits
	.sectionflags	@""
	.align	4
.nv.constant0.triton_poi_fused_relu_4:
	.zero		580
